//
// Generated by NVIDIA NVVM Compiler
//
// Compiler Build ID: CL-36424714
// Cuda compilation tools, release 13.0, V13.0.88
// Based on NVVM 20.0.0
//

.version 9.0
.target sm_100
.address_size 64

	// .globl	_Z26multiplicateMatrixOnDevicePfS_S_iii

.visible .entry _Z26multiplicateMatrixOnDevicePfS_S_iii(
	.param .u64 .ptr .align 1 _Z26multiplicateMatrixOnDevicePfS_S_iii_param_0,
	.param .u64 .ptr .align 1 _Z26multiplicateMatrixOnDevicePfS_S_iii_param_1,
	.param .u64 .ptr .align 1 _Z26multiplicateMatrixOnDevicePfS_S_iii_param_2,
	.param .u32 _Z26multiplicateMatrixOnDevicePfS_S_iii_param_3,
	.param .u32 _Z26multiplicateMatrixOnDevicePfS_S_iii_param_4,
	.param .u32 _Z26multiplicateMatrixOnDevicePfS_S_iii_param_5
)
{
	.reg .pred 	%p<13>;
	.reg .b32 	%r<41>;
	.reg .b32 	%f<84>;
	.reg .b64 	%rd<36>;

	ld.param.u64 	%rd10, [_Z26multiplicateMatrixOnDevicePfS_S_iii_param_0];
	ld.param.u64 	%rd8, [_Z26multiplicateMatrixOnDevicePfS_S_iii_param_1];
	ld.param.u64 	%rd9, [_Z26multiplicateMatrixOnDevicePfS_S_iii_param_2];
	ld.param.u32 	%r21, [_Z26multiplicateMatrixOnDevicePfS_S_iii_param_3];
	ld.param.u32 	%r19, [_Z26multiplicateMatrixOnDevicePfS_S_iii_param_4];
	ld.param.u32 	%r20, [_Z26multiplicateMatrixOnDevicePfS_S_iii_param_5];
	cvta.to.global.u64 	%rd1, %rd10;
	mov.u32 	%r23, %tid.x;
	mov.u32 	%r24, %ntid.x;
	mov.u32 	%r25, %ctaid.x;
	mad.lo.s32 	%r1, %r24, %r25, %r23;
	mov.u32 	%r26, %tid.y;
	mov.u32 	%r27, %ntid.y;
	mov.u32 	%r28, %ctaid.y;
	mad.lo.s32 	%r29, %r27, %r28, %r26;
	setp.ge.s32 	%p1, %r1, %r20;
	setp.ge.s32 	%p2, %r29, %r21;
	or.pred  	%p3, %p1, %p2;
	@%p3 bra 	$L__BB0_15;
	setp.lt.s32 	%p4, %r19, 1;
	mov.f32 	%f83, 0f00000000;
	@%p4 bra 	$L__BB0_14;
	mul.lo.s32 	%r3, %r19, %r29;
	mad.lo.s32 	%r31, %r20, %r1, %r1;
	cvta.to.global.u64 	%rd11, %rd8;
	mul.wide.s32 	%rd12, %r31, 4;
	add.s64 	%rd13, %rd11, %rd12;
	ld.global.f32 	%f1, [%rd13];
	and.b32  	%r4, %r19, 15;
	setp.lt.u32 	%p5, %r19, 16;
	mov.f32 	%f83, 0f00000000;
	mov.b32 	%r38, 0;
	@%p5 bra 	$L__BB0_5;
	and.b32  	%r38, %r19, 2147483632;
	neg.s32 	%r36, %r38;
	mul.wide.u32 	%rd14, %r3, 4;
	add.s64 	%rd15, %rd14, %rd1;
	add.s64 	%rd34, %rd15, 32;
	mov.f32 	%f83, 0f00000000;
$L__BB0_4:
	.pragma "nounroll";
	ld.global.f32 	%f19, [%rd34+-32];
	fma.rn.f32 	%f20, %f19, %f1, %f83;
	ld.global.f32 	%f21, [%rd34+-28];
	fma.rn.f32 	%f22, %f21, %f1, %f20;
	ld.global.f32 	%f23, [%rd34+-24];
	fma.rn.f32 	%f24, %f23, %f1, %f22;
	ld.global.f32 	%f25, [%rd34+-20];
	fma.rn.f32 	%f26, %f25, %f1, %f24;
	ld.global.f32 	%f27, [%rd34+-16];
	fma.rn.f32 	%f28, %f27, %f1, %f26;
	ld.global.f32 	%f29, [%rd34+-12];
	fma.rn.f32 	%f30, %f29, %f1, %f28;
	ld.global.f32 	%f31, [%rd34+-8];
	fma.rn.f32 	%f32, %f31, %f1, %f30;
	ld.global.f32 	%f33, [%rd34+-4];
	fma.rn.f32 	%f34, %f33, %f1, %f32;
	ld.global.f32 	%f35, [%rd34];
	fma.rn.f32 	%f36, %f35, %f1, %f34;
	ld.global.f32 	%f37, [%rd34+4];
	fma.rn.f32 	%f38, %f37, %f1, %f36;
	ld.global.f32 	%f39, [%rd34+8];
	fma.rn.f32 	%f40, %f39, %f1, %f38;
	ld.global.f32 	%f41, [%rd34+12];
	fma.rn.f32 	%f42, %f41, %f1, %f40;
	ld.global.f32 	%f43, [%rd34+16];
	fma.rn.f32 	%f44, %f43, %f1, %f42;
	ld.global.f32 	%f45, [%rd34+20];
	fma.rn.f32 	%f46, %f45, %f1, %f44;
	ld.global.f32 	%f47, [%rd34+24];
	fma.rn.f32 	%f48, %f47, %f1, %f46;
	ld.global.f32 	%f49, [%rd34+28];
	fma.rn.f32 	%f83, %f49, %f1, %f48;
	add.s32 	%r36, %r36, 16;
	add.s64 	%rd34, %rd34, 64;
	setp.ne.s32 	%p6, %r36, 0;
	@%p6 bra 	$L__BB0_4;
$L__BB0_5:
	setp.eq.s32 	%p7, %r4, 0;
	@%p7 bra 	$L__BB0_14;
	and.b32  	%r10, %r19, 7;
	setp.lt.u32 	%p8, %r4, 8;
	@%p8 bra 	$L__BB0_8;
	add.s32 	%r32, %r38, %r3;
	mul.wide.u32 	%rd16, %r32, 4;
	add.s64 	%rd17, %rd1, %rd16;
	ld.global.f32 	%f51, [%rd17];
	fma.rn.f32 	%f52, %f51, %f1, %f83;
	cvt.u64.u32 	%rd18, %r3;
	cvt.u64.u32 	%rd19, %r38;
	add.s64 	%rd20, %rd19, %rd18;
	shl.b64 	%rd21, %rd20, 2;
	add.s64 	%rd22, %rd1, %rd21;
	ld.global.f32 	%f53, [%rd22+4];
	fma.rn.f32 	%f54, %f53, %f1, %f52;
	ld.global.f32 	%f55, [%rd22+8];
	fma.rn.f32 	%f56, %f55, %f1, %f54;
	ld.global.f32 	%f57, [%rd22+12];
	fma.rn.f32 	%f58, %f57, %f1, %f56;
	ld.global.f32 	%f59, [%rd22+16];
	fma.rn.f32 	%f60, %f59, %f1, %f58;
	ld.global.f32 	%f61, [%rd22+20];
	fma.rn.f32 	%f62, %f61, %f1, %f60;
	ld.global.f32 	%f63, [%rd22+24];
	fma.rn.f32 	%f64, %f63, %f1, %f62;
	ld.global.f32 	%f65, [%rd22+28];
	fma.rn.f32 	%f83, %f65, %f1, %f64;
	add.s32 	%r38, %r38, 8;
$L__BB0_8:
	setp.eq.s32 	%p9, %r10, 0;
	@%p9 bra 	$L__BB0_14;
	and.b32  	%r13, %r19, 3;
	setp.lt.u32 	%p10, %r10, 4;
	@%p10 bra 	$L__BB0_11;
	add.s32 	%r33, %r38, %r3;
	mul.wide.u32 	%rd23, %r33, 4;
	add.s64 	%rd24, %rd1, %rd23;
	ld.global.f32 	%f67, [%rd24];
	fma.rn.f32 	%f68, %f67, %f1, %f83;
	cvt.u64.u32 	%rd25, %r3;
	cvt.u64.u32 	%rd26, %r38;
	add.s64 	%rd27, %rd26, %rd25;
	shl.b64 	%rd28, %rd27, 2;
	add.s64 	%rd29, %rd1, %rd28;
	ld.global.f32 	%f69, [%rd29+4];
	fma.rn.f32 	%f70, %f69, %f1, %f68;
	ld.global.f32 	%f71, [%rd29+8];
	fma.rn.f32 	%f72, %f71, %f1, %f70;
	ld.global.f32 	%f73, [%rd29+12];
	fma.rn.f32 	%f83, %f73, %f1, %f72;
	add.s32 	%r38, %r38, 4;
$L__BB0_11:
	setp.eq.s32 	%p11, %r13, 0;
	@%p11 bra 	$L__BB0_14;
	add.s32 	%r34, %r38, %r3;
	mul.wide.u32 	%rd30, %r34, 4;
	add.s64 	%rd35, %rd1, %rd30;
	neg.s32 	%r40, %r13;
$L__BB0_13:
	.pragma "nounroll";
	ld.global.f32 	%f74, [%rd35];
	fma.rn.f32 	%f83, %f74, %f1, %f83;
	add.s64 	%rd35, %rd35, 4;
	add.s32 	%r40, %r40, 1;
	setp.ne.s32 	%p12, %r40, 0;
	@%p12 bra 	$L__BB0_13;
$L__BB0_14:
	mad.lo.s32 	%r35, %r20, %r29, %r1;
	cvta.to.global.u64 	%rd31, %rd9;
	mul.wide.s32 	%rd32, %r35, 4;
	add.s64 	%rd33, %rd31, %rd32;
	st.global.f32 	[%rd33], %f83;
$L__BB0_15:
	ret;

}


// ===== COMPILED SASS (sm_100) =====

	.target	sm_100

	.elftype	@"ET_EXEC"


//--------------------- .note.nv.tkinfo           --------------------------
	.section	.note.nv.tkinfo,"",@"SHT_NOTE"
	.sectionflags	@"SHF_NOTE_NV_TKINFO"
	.tkinfo
        /*0018*/ 	.word	0x00000002
        /*0030*/ 	.string	""
        /*0030*/ 	.string	"ptxas"
        /*0030*/ 	.string	"Cuda compilation tools, release 13.0, V13.0.88"
        /*0030*/ 	.string	"Build cuda_13.0.r13.0/compiler.36424714_0"
        /*0030*/ 	.string	"-arch sm_100 -m 64 "



//--------------------- .note.nv.cuinfo           --------------------------
	.section	.note.nv.cuinfo,"",@"SHT_NOTE"
	.sectionflags	@"SHF_NOTE_NV_CUINFO"
        /*0018*/ 	.short	0x0002
        /*001a*/ 	.short	0x0064
        /*001c*/ 	.short	0x0082
	.zero		2


//--------------------- .nv.info                  --------------------------
	.section	.nv.info,"",@"SHT_CUDA_INFO"
	.align	4


	//----- nvinfo : EIATTR_REGCOUNT
	.align		4
        /*0000*/ 	.byte	0x04, 0x2f
        /*0002*/ 	.short	(.L_1 - .L_0)
	.align		4
.L_0:
        /*0004*/ 	.word	index@(_Z26multiplicateMatrixOnDevicePfS_S_iii)
        /*0008*/ 	.word	0x0000001b


	//----- nvinfo : EIATTR_FRAME_SIZE
	.align		4
.L_1:
        /*000c*/ 	.byte	0x04, 0x11
        /*000e*/ 	.short	(.L_3 - .L_2)
	.align		4
.L_2:
        /*0010*/ 	.word	index@(_Z26multiplicateMatrixOnDevicePfS_S_iii)
        /*0014*/ 	.word	0x00000000


	//----- nvinfo : EIATTR_MIN_STACK_SIZE
	.align		4
.L_3:
        /*0018*/ 	.byte	0x04, 0x12
        /*001a*/ 	.short	(.L_5 - .L_4)
	.align		4
.L_4:
        /*001c*/ 	.word	index@(_Z26multiplicateMatrixOnDevicePfS_S_iii)
        /*0020*/ 	.word	0x00000000
.L_5:


//--------------------- .nv.compat                --------------------------
	.section	.nv.compat,"",@"SHT_CUDA_COMPAT_INFO"
	.align	4
        /*0000*/ 	.byte	0x02, 0x09, 0x00, 0x00, 0x02, 0x02, 0x01, 0x00, 0x02, 0x05, 0x05, 0x00, 0x03, 0x07, 0x01, 0x01
        /*0010*/ 	.byte	0x02, 0x03, 0x00, 0x00, 0x02, 0x06, 0x01, 0x00, 0x04, 0x0b, 0x08, 0x00, 0x09, 0x00, 0x00, 0x00
        /*0020*/ 	.byte	0x00, 0x00, 0x00, 0x00


//--------------------- .nv.info._Z26multiplicateMatrixOnDevicePfS_S_iii --------------------------
	.section	.nv.info._Z26multiplicateMatrixOnDevicePfS_S_iii,"",@"SHT_CUDA_INFO"
	.sectionflags	@""
	.align	4


	//----- nvinfo : EIATTR_CUDA_API_VERSION
	.align		4
        /*0000*/ 	.byte	0x04, 0x37
        /*0002*/ 	.short	(.L_7 - .L_6)
.L_6:
        /*0004*/ 	.word	0x00000082


	//----- nvinfo : EIATTR_KPARAM_INFO
	.align		4
.L_7:
        /*0008*/ 	.byte	0x04, 0x17
        /*000a*/ 	.short	(.L_9 - .L_8)
.L_8:
        /*000c*/ 	.word	0x00000000
        /*0010*/ 	.short	0x0005
        /*0012*/ 	.short	0x0020
        /*0014*/ 	.byte	0x00, 0xf0, 0x11, 0x00


	//----- nvinfo : EIATTR_KPARAM_INFO
	.align		4
.L_9:
        /*0018*/ 	.byte	0x04, 0x17
        /*001a*/ 	.short	(.L_11 - .L_10)
.L_10:
        /*001c*/ 	.word	0x00000000
        /*0020*/ 	.short	0x0004
        /*0022*/ 	.short	0x001c
        /*0024*/ 	.byte	0x00, 0xf0, 0x11, 0x00


	//----- nvinfo : EIATTR_KPARAM_INFO
	.align		4
.L_11:
        /*0028*/ 	.byte	0x04, 0x17
        /*002a*/ 	.short	(.L_13 - .L_12)
.L_12:
        /*002c*/ 	.word	0x00000000
        /*0030*/ 	.short	0x0003
        /*0032*/ 	.short	0x0018
        /*0034*/ 	.byte	0x00, 0xf0, 0x11, 0x00


	//----- nvinfo : EIATTR_KPARAM_INFO
	.align		4
.L_13:
        /*0038*/ 	.byte	0x04, 0x17
        /*003a*/ 	.short	(.L_15 - .L_14)
.L_14:
        /*003c*/ 	.word	0x00000000
        /*0040*/ 	.short	0x0002
        /*0042*/ 	.short	0x0010
        /*0044*/ 	.byte	0x00, 0xf5, 0x21, 0x00


	//----- nvinfo : EIATTR_KPARAM_INFO
	.align		4
.L_15:
        /*0048*/ 	.byte	0x04, 0x17
        /*004a*/ 	.short	(.L_17 - .L_16)
.L_16:
        /*004c*/ 	.word	0x00000000
        /*0050*/ 	.short	0x0001
        /*0052*/ 	.short	0x0008
        /*0054*/ 	.byte	0x00, 0xf5, 0x21, 0x00


	//----- nvinfo : EIATTR_KPARAM_INFO
	.align		4
.L_17:
        /*0058*/ 	.byte	0x04, 0x17
        /*005a*/ 	.short	(.L_19 - .L_18)
.L_18:
        /*005c*/ 	.word	0x00000000
        /*0060*/ 	.short	0x0000
        /*0062*/ 	.short	0x0000
        /*0064*/ 	.byte	0x00, 0xf5, 0x21, 0x00


	//----- nvinfo : EIATTR_SPARSE_MMA_MASK
	.align		4
.L_19:
        /*0068*/ 	.byte	0x03, 0x50
        /*006a*/ 	.short	0x0000


	//----- nvinfo : EIATTR_MAXREG_COUNT
	.align		4
        /*006c*/ 	.byte	0x03, 0x1b
        /*006e*/ 	.short	0x00ff


	//----- nvinfo : EIATTR_MERCURY_ISA_VERSION
	.align		4
        /*0070*/ 	.byte	0x03, 0x5f
        /*0072*/ 	.short	0x0101


	//----- nvinfo : EIATTR_VRC_CTA_INIT_COUNT
	.align		4
        /*0074*/ 	.byte	0x02, 0x4a
	.zero		1
	.zero		1


	//----- nvinfo : EIATTR_EXIT_INSTR_OFFSETS
	.align		4
        /*0078*/ 	.byte	0x04, 0x1c
        /*007a*/ 	.short	(.L_21 - .L_20)


	//   ....[0]....
.L_20:
        /*007c*/ 	.word	0x000000d0


	//   ....[1]....
        /*0080*/ 	.word	0x00000900


	//----- nvinfo : EIATTR_CBANK_PARAM_SIZE
	.align		4
.L_21:
        /*0084*/ 	.byte	0x03, 0x19
        /*0086*/ 	.short	0x0024


	//----- nvinfo : EIATTR_PARAM_CBANK
	.align		4
        /*0088*/ 	.byte	0x04, 0x0a
        /*008a*/ 	.short	(.L_23 - .L_22)
	.align		4
.L_22:
        /*008c*/ 	.word	index@(.nv.constant0._Z26multiplicateMatrixOnDevicePfS_S_iii)
        /*0090*/ 	.short	0x0380
        /*0092*/ 	.short	0x0024


	//----- nvinfo : EIATTR_SW_WAR
	.align		4
.L_23:
        /*0094*/ 	.byte	0x04, 0x36
        /*0096*/ 	.short	(.L_25 - .L_24)
.L_24:
        /*0098*/ 	.word	0x00000008
.L_25:


//--------------------- .nv.callgraph             --------------------------
	.section	.nv.callgraph,"",@"SHT_CUDA_CALLGRAPH"
	.align	4
	.sectionentsize	8
	.align		4
        /*0000*/ 	.word	0x00000000
	.align		4
        /*0004*/ 	.word	0xffffffff
	.align		4
        /*0008*/ 	.word	0x00000000
	.align		4
        /*000c*/ 	.word	0xfffffffe
	.align		4
        /*0010*/ 	.word	0x00000000
	.align		4
        /*0014*/ 	.word	0xfffffffd
	.align		4
        /*0018*/ 	.word	0x00000000
	.align		4
        /*001c*/ 	.word	0xfffffffc


//--------------------- .text._Z26multiplicateMatrixOnDevicePfS_S_iii --------------------------
	.section	.text._Z26multiplicateMatrixOnDevicePfS_S_iii,"ax",@progbits
	.align	128
        .global         _Z26multiplicateMatrixOnDevicePfS_S_iii
        .type           _Z26multiplicateMatrixOnDevicePfS_S_iii,@function
        .size           _Z26multiplicateMatrixOnDevicePfS_S_iii,(.L_x_7 - _Z26multiplicateMatrixOnDevicePfS_S_iii)
        .other          _Z26multiplicateMatrixOnDevicePfS_S_iii,@"STO_CUDA_ENTRY STV_DEFAULT"
_Z26multiplicateMatrixOnDevicePfS_S_iii:
.text._Z26multiplicateMatrixOnDevicePfS_S_iii:
[----:B------:R-:W-:Y:S01]  /*0000*/  LDC R1, c[0x0][0x37c] ;  /* 0x0000df00ff017b82 */ /* 0x000fe20000000800 */
[----:B------:R-:W0:Y:S01]  /*0010*/  S2R R0, SR_TID.Y ;  /* 0x0000000000007919 */ /* 0x000e220000002200 */
[----:B------:R-:W1:Y:S01]  /*0020*/  LDCU UR4, c[0x0][0x360] ;  /* 0x00006c00ff0477ac */ /* 0x000e620008000800 */
[----:B------:R-:W0:Y:S01]  /*0030*/  S2R R3, SR_CTAID.Y ;  /* 0x0000000000037919 */ /* 0x000e220000002600 */
[----:B------:R-:W0:Y:S01]  /*0040*/  LDCU UR5, c[0x0][0x364] ;  /* 0x00006c80ff0577ac */ /* 0x000e220008000800 */
[----:B------:R-:W1:Y:S01]  /*0050*/  S2R R5, SR_TID.X ;  /* 0x0000000000057919 */ /* 0x000e620000002100 */
[----:B------:R-:W2:Y:S01]  /*0060*/  LDCU UR6, c[0x0][0x398] ;  /* 0x00007300ff0677ac */ /* 0x000ea20008000800 */
[----:B------:R-:W1:Y:S01]  /*0070*/  S2R R2, SR_CTAID.X ;  /* 0x0000000000027919 */ /* 0x000e620000002500 */
[----:B------:R-:W3:Y:S01]  /*0080*/  LDCU UR10, c[0x0][0x3a0] ;  /* 0x00007400ff0a77ac */ /* 0x000ee20008000800 */
[----:B0-----:R-:W-:-:S05]  /*0090*/  IMAD R0, R3, UR5, R0 ;  /* 0x0000000503007c24 */ /* 0x001fca000f8e0200 */
[----:B--2---:R-:W-:Y:S01]  /*00a0*/  ISETP.GE.AND P0, PT, R0, UR6, PT ;  /* 0x0000000600007c0c */ /* 0x004fe2000bf06270 */
[----:B-1----:R-:W-:-:S05]  /*00b0*/  IMAD R5, R2, UR4, R5 ;  /* 0x0000000402057c24 */ /* 0x002fca000f8e0205 */
[----:B---3--:R-:W-:-:S13]  /*00c0*/  ISETP.GE.OR P0, PT, R5, UR10, P0 ;  /* 0x0000000a05007c0c */ /* 0x008fda0008706670 */
[----:B------:R-:W-:Y:S05]  /*00d0*/  @P0 EXIT ;  /* 0x000000000000094d */ /* 0x000fea0003800000 */
[----:B------:R-:W0:Y:S01]  /*00e0*/  LDCU UR5, c[0x0][0x39c] ;  /* 0x00007380ff0577ac */ /* 0x000e220008000800 */
[----:B------:R-:W-:Y:S01]  /*00f0*/  HFMA2 R4, -RZ, RZ, 0, 0 ;  /* 0x00000000ff047431 */ /* 0x000fe200000001ff */
[----:B------:R-:W1:Y:S01]  /*0100*/  LDCU.64 UR8, c[0x0][0x358] ;  /* 0x00006b00ff0877ac */ /* 0x000e620008000a00 */
[----:B0-----:R-:W-:-:S09]  /*0110*/  UISETP.GE.AND UP0, UPT, UR5, 0x1, UPT ;  /* 0x000000010500788c */ /* 0x001fd2000bf06270 */
[----:B-1----:R-:W-:Y:S05]  /*0120*/  BRA.U !UP0, `(.L_x_0) ;  /* 0x0000000508e47547 */ /* 0x002fea000b800000 */
[----:B------:R-:W0:Y:S01]  /*0130*/  LDC.64 R2, c[0x0][0x388] ;  /* 0x0000e200ff027b82 */ /* 0x000e220000000a00 */
[----:B------:R-:W-:-:S04]  /*0140*/  IMAD R7, R5, UR10, R5 ;  /* 0x0000000a05077c24 */ /* 0x000fc8000f8e0205 */
[----:B0-----:R-:W-:-:S05]  /*0150*/  IMAD.WIDE R2, R7, 0x4, R2 ;  /* 0x0000000407027825 */ /* 0x001fca00078e0202 */
[----:B------:R0:W5:Y:S01]  /*0160*/  LDG.E R7, desc[UR8][R2.64] ;  /* 0x0000000802077981 */ /* 0x000162000c1e1900 */
[----:B------:R-:W-:Y:S02]  /*0170*/  UISETP.GE.U32.AND UP1, UPT, UR5, 0x10, UPT ;  /* 0x000000100500788c */ /* 0x000fe4000bf26070 */
[----:B------:R-:W-:Y:S01]  /*0180*/  IMAD R6, R0, UR5, RZ ;  /* 0x0000000500067c24 */ /* 0x000fe2000f8e02ff */
[----:B------:R-:W-:Y:S01]  /*0190*/  ULOP3.LUT UR6, UR5, 0xf, URZ, 0xc0, !UPT ;  /* 0x0000000f05067892 */ /* 0x000fe2000f8ec0ff */
[----:B------:R-:W-:Y:S01]  /*01a0*/  MOV R4, RZ ;  /* 0x000000ff00047202 */ /* 0x000fe20000000f00 */
[----:B------:R-:W-:Y:S02]  /*01b0*/  UMOV UR4, URZ ;  /* 0x000000ff00047c82 */ /* 0x000fe40008000000 */
[----:B------:R-:W-:Y:S02]  /*01c0*/  UISETP.NE.AND UP0, UPT, UR6, URZ, UPT ;  /* 0x000000ff0600728c */ /* 0x000fe4000bf05270 */
[----:B0-----:R-:W-:Y:S09]  /*01d0*/  BRA.U !UP1, `(.L_x_1) ;  /* 0x0000000109b07547 */ /* 0x001ff2000b800000 */
[----:B------:R-:W0:Y:S01]  /*01e0*/  LDC.64 R2, c[0x0][0x380] ;  /* 0x0000e000ff027b82 */ /* 0x000e220000000a00 */
[----:B------:R-:W-:Y:S01]  /*01f0*/  ULOP3.LUT UR4, UR5, 0x7ffffff0, URZ, 0xc0, !UPT ;  /* 0x7ffffff005047892 */ /* 0x000fe2000f8ec0ff */
[----:B------:R-:W-:-:S03]  /*0200*/  MOV R4, RZ ;  /* 0x000000ff00047202 */ /* 0x000fc60000000f00 */
[----:B------:R-:W-:Y:S01]  /*0210*/  UIADD3 UR7, UPT, UPT, -UR4, URZ, URZ ;  /* 0x000000ff04077290 */ /* 0x000fe2000fffe1ff */
[----:B0-----:R-:W-:-:S03]  /*0220*/  IMAD.WIDE.U32 R2, R6, 0x4, R2 ;  /* 0x0000000406027825 */ /* 0x001fc600078e0002 */
[----:B------:R-:W-:-:S04]  /*0230*/  IADD3 R2, P0, PT, R2, 0x20, RZ ;  /* 0x0000002002027810 */ /* 0x000fc80007f1e0ff */
[----:B------:R-:W-:-:S09]  /*0240*/  IADD3.X R3, PT, PT, RZ, R3, RZ, P0, !PT ;  /* 0x00000003ff037210 */ /* 0x000fd200007fe4ff */
.L_x_2:
[----:B------:R-:W2:Y:S04]  /*0250*/  LDG.E R9, desc[UR8][R2.64+-0x20] ;  /* 0xffffe00802097981 */ /* 0x000ea8000c1e1900 */
[----:B------:R-:W3:Y:S04]  /*0260*/  LDG.E R11, desc[UR8][R2.64+-0x1c] ;  /* 0xffffe408020b7981 */ /* 0x000ee8000c1e1900 */
[----:B------:R-:W4:Y:S04]  /*0270*/  LDG.E R13, desc[UR8][R2.64+-0x18] ;  /* 0xffffe808020d7981 */ /* 0x000f28000c1e1900 */
        /* <DEDUP_REMOVED lines=12> */
[----:B------:R0:W4:Y:S01]  /*0340*/  LDG.E R10, desc[UR8][R2.64+0x1c] ;  /* 0x00001c08020a7981 */ /* 0x000122000c1e1900 */
[----:B------:R-:W-:-:S04]  /*0350*/  UIADD3 UR7, UPT, UPT, UR7, 0x10, URZ ;  /* 0x0000001007077890 */ /* 0x000fc8000fffe0ff */
[----:B------:R-:W-:Y:S01]  /*0360*/  UISETP.NE.AND UP1, UPT, UR7, URZ, UPT ;  /* 0x000000ff0700728c */ /* 0x000fe2000bf25270 */
[----:B0-----:R-:W-:-:S04]  /*0370*/  IADD3 R2, P0, PT, R2, 0x40, RZ ;  /* 0x0000004002027810 */ /* 0x001fc80007f1e0ff */
[----:B------:R-:W-:Y:S01]  /*0380*/  IADD3.X R3, PT, PT, RZ, R3, RZ, P0, !PT ;  /* 0x00000003ff037210 */ /* 0x000fe200007fe4ff */
[----:B--2--5:R-:W-:-:S04]  /*0390*/  FFMA R4, R7, R9, R4 ;  /* 0x0000000907047223 */ /* 0x024fc80000000004 */
[----:B---3--:R-:W-:-:S04]  /*03a0*/  FFMA R4, R7, R11, R4 ;  /* 0x0000000b07047223 */ /* 0x008fc80000000004 */
[----:B----4-:R-:W-:-:S04]  /*03b0*/  FFMA R4, R7, R13, R4 ;  /* 0x0000000d07047223 */ /* 0x010fc80000000004 */
[----:B------:R-:W-:-:S04]  /*03c0*/  FFMA R4, R7, R15, R4 ;  /* 0x0000000f07047223 */ /* 0x000fc80000000004 */
        /* <DEDUP_REMOVED lines=11> */
[----:B------:R-:W-:Y:S01]  /*0480*/  FFMA R4, R7, R10, R21 ;  /* 0x0000000a07047223 */ /* 0x000fe20000000015 */
[----:B------:R-:W-:Y:S06]  /*0490*/  BRA.U UP1, `(.L_x_2) ;  /* 0xfffffffd016c7547 */ /* 0x000fec000b83ffff */
.L_x_1:
[----:B------:R-:W-:Y:S05]  /*04a0*/  BRA.U !UP0, `(.L_x_0) ;  /* 0x0000000508047547 */ /* 0x000fea000b800000 */
[----:B------:R-:W-:Y:S02]  /*04b0*/  UISETP.GE.U32.AND UP0, UPT, UR6, 0x8, UPT ;  /* 0x000000080600788c */ /* 0x000fe4000bf06070 */
[----:B------:R-:W-:-:S04]  /*04c0*/  ULOP3.LUT UR7, UR5, 0x7, URZ, 0xc0, !UPT ;  /* 0x0000000705077892 */ /* 0x000fc8000f8ec0ff */
[----:B------:R-:W-:-:S03]  /*04d0*/  UISETP.NE.AND UP1, UPT, UR7, URZ, UPT ;  /* 0x000000ff0700728c */ /* 0x000fc6000bf25270 */
[----:B------:R-:W-:Y:S08]  /*04e0*/  BRA.U !UP0, `(.L_x_3) ;  /* 0x0000000108647547 */ /* 0x000ff0000b800000 */
[----:B------:R-:W0:Y:S01]  /*04f0*/  LDC.64 R8, c[0x0][0x380] ;  /* 0x0000e000ff087b82 */ /* 0x000e220000000a00 */
[----:B------:R-:W1:Y:S01]  /*0500*/  LDCU.64 UR12, c[0x0][0x380] ;  /* 0x00007000ff0c77ac */ /* 0x000e620008000a00 */
[C---:B------:R-:W-:Y:S02]  /*0510*/  IADD3 R3, PT, PT, R6.reuse, UR4, RZ ;  /* 0x0000000406037c10 */ /* 0x040fe4000fffe0ff */
[----:B------:R-:W-:-:S04]  /*0520*/  IADD3 R10, P0, PT, R6, UR4, RZ ;  /* 0x00000004060a7c10 */ /* 0x000fc8000ff1e0ff */
[----:B------:R-:W-:Y:S02]  /*0530*/  IADD3.X R11, PT, PT, RZ, RZ, RZ, P0, !PT ;  /* 0x000000ffff0b7210 */ /* 0x000fe400007fe4ff */
[----:B-1----:R-:W-:Y:S01]  /*0540*/  LEA R2, P0, R10, UR12, 0x2 ;  /* 0x0000000c0a027c11 */ /* 0x002fe2000f8010ff */
[----:B0-----:R-:W-:-:S03]  /*0550*/  IMAD.WIDE.U32 R8, R3, 0x4, R8 ;  /* 0x0000000403087825 */ /* 0x001fc600078e0008 */
[----:B------:R-:W-:-:S03]  /*0560*/  LEA.HI.X R3, R10, UR13, R11, 0x2, P0 ;  /* 0x0000000d0a037c11 */ /* 0x000fc600080f140b */
[----:B------:R-:W2:Y:S04]  /*0570*/  LDG.E R8, desc[UR8][R8.64] ;  /* 0x0000000808087981 */ /* 0x000ea8000c1e1900 */
[----:B------:R-:W3:Y:S04]  /*0580*/  LDG.E R11, desc[UR8][R2.64+0x4] ;  /* 0x00000408020b7981 */ /* 0x000ee8000c1e1900 */
[----:B------:R-:W4:Y:S04]  /*0590*/  LDG.E R13, desc[UR8][R2.64+0x8] ;  /* 0x00000808020d7981 */ /* 0x000f28000c1e1900 */
[----:B------:R-:W4:Y:S04]  /*05a0*/  LDG.E R15, desc[UR8][R2.64+0xc] ;  /* 0x00000c08020f7981 */ /* 0x000f28000c1e1900 */
[----:B------:R-:W4:Y:S04]  /*05b0*/  LDG.E R17, desc[UR8][R2.64+0x10] ;  /* 0x0000100802117981 */ /* 0x000f28000c1e1900 */
[----:B------:R-:W4:Y:S04]  /*05c0*/  LDG.E R19, desc[UR8][R2.64+0x14] ;  /* 0x0000140802137981 */ /* 0x000f28000c1e1900 */
[----:B------:R-:W4:Y:S04]  /*05d0*/  LDG.E R21, desc[UR8][R2.64+0x18] ;  /* 0x0000180802157981 */ /* 0x000f28000c1e1900 */
[----:B------:R-:W4:Y:S01]  /*05e0*/  LDG.E R23, desc[UR8][R2.64+0x1c] ;  /* 0x00001c0802177981 */ /* 0x000f22000c1e1900 */
[----:B------:R-:W-:Y:S01]  /*05f0*/  UIADD3 UR4, UPT, UPT, UR4, 0x8, URZ ;  /* 0x0000000804047890 */ /* 0x000fe2000fffe0ff */
[----:B--2--5:R-:W-:-:S04]  /*0600*/  FFMA R4, R7, R8, R4 ;  /* 0x0000000807047223 */ /* 0x024fc80000000004 */
[----:B---3--:R-:W-:-:S04]  /*0610*/  FFMA R4, R7, R11, R4 ;  /* 0x0000000b07047223 */ /* 0x008fc80000000004 */
[----:B----4-:R-:W-:-:S04]  /*0620*/  FFMA R4, R7, R13, R4 ;  /* 0x0000000d07047223 */ /* 0x010fc80000000004 */
[----:B------:R-:W-:-:S04]  /*0630*/  FFMA R4, R7, R15, R4 ;  /* 0x0000000f07047223 */ /* 0x000fc80000000004 */
[----:B------:R-:W-:-:S04]  /*0640*/  FFMA R4, R7, R17, R4 ;  /* 0x0000001107047223 */ /* 0x000fc80000000004 */
[----:B------:R-:W-:-:S04]  /*0650*/  FFMA R4, R7, R19, R4 ;  /* 0x0000001307047223 */ /* 0x000fc80000000004 */
[----:B------:R-:W-:-:S04]  /*0660*/  FFMA R4, R7, R21, R4 ;  /* 0x0000001507047223 */ /* 0x000fc80000000004 */
[----:B------:R-:W-:-:S07]  /*0670*/  FFMA R4, R7, R23, R4 ;  /* 0x0000001707047223 */ /* 0x000fce0000000004 */
.L_x_3:
        /* <DEDUP_REMOVED lines=16> */
[----:B------:R-:W4:Y:S01]  /*0780*/  LDG.E R15, desc[UR8][R8.64+0xc] ;  /* 0x00000c08080f7981 */ /* 0x000f22000c1e1900 */
[----:B------:R-:W-:Y:S01]  /*0790*/  UIADD3 UR4, UPT, UPT, UR4, 0x4, URZ ;  /* 0x0000000404047890 */ /* 0x000fe2000fffe0ff */
[----:B--2--5:R-:W-:-:S04]  /*07a0*/  FFMA R4, R7, R2, R4 ;  /* 0x0000000207047223 */ /* 0x024fc80000000004 */
[----:B---3--:R-:W-:-:S04]  /*07b0*/  FFMA R4, R7, R11, R4 ;  /* 0x0000000b07047223 */ /* 0x008fc80000000004 */
[----:B----4-:R-:W-:-:S04]  /*07c0*/  FFMA R4, R7, R13, R4 ;  /* 0x0000000d07047223 */ /* 0x010fc80000000004 */
[----:B------:R-:W-:-:S07]  /*07d0*/  FFMA R4, R7, R15, R4 ;  /* 0x0000000f07047223 */ /* 0x000fce0000000004 */
.L_x_4:
[----:B------:R-:W-:Y:S05]  /*07e0*/  BRA.U !UP1, `(.L_x_0) ;  /* 0x0000000109347547 */ /* 0x000fea000b800000 */
[----:B------:R-:W0:Y:S01]  /*07f0*/  LDC.64 R2, c[0x0][0x380] ;  /* 0x0000e000ff027b82 */ /* 0x000e220000000a00 */
[----:B------:R-:W-:Y:S01]  /*0800*/  IADD3 R9, PT, PT, R6, UR4, RZ ;  /* 0x0000000406097c10 */ /* 0x000fe2000fffe0ff */
[----:B------:R-:W-:-:S04]  /*0810*/  UIADD3 UR5, UPT, UPT, -UR5, URZ, URZ ;  /* 0x000000ff05057290 */ /* 0x000fc8000fffe1ff */
[----:B0-----:R-:W-:-:S03]  /*0820*/  IMAD.WIDE.U32 R2, R9, 0x4, R2 ;  /* 0x0000000409027825 */ /* 0x001fc600078e0002 */
[----:B------:R-:W-:-:S07]  /*0830*/  MOV R6, R2 ;  /* 0x0000000200067202 */ /* 0x000fce0000000f00 */
.L_x_5:
[----:B------:R-:W-:-:S06]  /*0840*/  MOV R2, R6 ;  /* 0x0000000600027202 */ /* 0x000fcc0000000f00 */
[----:B------:R0:W2:Y:S01]  /*0850*/  LDG.E R2, desc[UR8][R2.64] ;  /* 0x0000000802027981 */ /* 0x0000a2000c1e1900 */
[----:B------:R-:W-:Y:S01]  /*0860*/  UIADD3 UR5, UPT, UPT, UR5, 0x1, URZ ;  /* 0x0000000105057890 */ /* 0x000fe2000fffe0ff */
[----:B------:R-:W-:-:S03]  /*0870*/  IADD3 R6, P0, PT, R6, 0x4, RZ ;  /* 0x0000000406067810 */ /* 0x000fc60007f1e0ff */
[----:B------:R-:W-:Y:S01]  /*0880*/  UISETP.NE.AND UP0, UPT, UR5, URZ, UPT ;  /* 0x000000ff0500728c */ /* 0x000fe2000bf05270 */
[----:B0-----:R-:W-:Y:S01]  /*0890*/  IADD3.X R3, PT, PT, RZ, R3, RZ, P0, !PT ;  /* 0x00000003ff037210 */ /* 0x001fe200007fe4ff */
[----:B--2--5:R-:W-:-:S07]  /*08a0*/  FFMA R4, R7, R2, R4 ;  /* 0x0000000207047223 */ /* 0x024fce0000000004 */
[----:B------:R-:W-:Y:S05]  /*08b0*/  BRA.U UP0, `(.L_x_5) ;  /* 0xfffffffd00e07547 */ /* 0x000fea000b83ffff */
.L_x_0:
[----:B------:R-:W0:Y:S01]  /*08c0*/  LDC.64 R2, c[0x0][0x390] ;  /* 0x0000e400ff027b82 */ /* 0x000e220000000a00 */
[----:B------:R-:W-:-:S04]  /*08d0*/  IMAD R5, R0, UR10, R5 ;  /* 0x0000000a00057c24 */ /* 0x000fc8000f8e0205 */
[----:B0-----:R-:W-:-:S05]  /*08e0*/  IMAD.WIDE R2, R5, 0x4, R2 ;  /* 0x0000000405027825 */ /* 0x001fca00078e0202 */
[----:B------:R-:W-:Y:S01]  /*08f0*/  STG.E desc[UR8][R2.64], R4 ;  /* 0x0000000402007986 */ /* 0x000fe2000c101908 */
[----:B------:R-:W-:Y:S05]  /*0900*/  EXIT ;  /* 0x000000000000794d */ /* 0x000fea0003800000 */
.L_x_6:
[----:B------:R-:W-:-:S00]  /*0910*/  BRA `(.L_x_6) ;  /* 0xfffffffc00fc7947 */ /* 0x000fc0000383ffff */
[----:B------:R-:W-:-:S00]  /*0920*/  NOP ;  /* 0x0000000000007918 */ /* 0x000fc00000000000 */
        /* <DEDUP_REMOVED lines=13> */
.L_x_7:


//--------------------- .nv.shared.reserved.0     --------------------------
	.section	.nv.shared.reserved.0,"aw",@nobits
	.weak		__nv_reservedSMEM_offset_0_alias
	.size		__nv_reservedSMEM_offset_0_alias, 0, 64
	.other		__nv_reservedSMEM_offset_0_alias,@"STO_CUDA_RESERVED_SHARED STV_DEFAULT"
__nv_reservedSMEM_offset_0_alias:
	.zero		0
	.zero		64


//--------------------- .nv.constant0._Z26multiplicateMatrixOnDevicePfS_S_iii --------------------------
	.section	.nv.constant0._Z26multiplicateMatrixOnDevicePfS_S_iii,"a",@progbits
	.sectionflags	@""
	.align	4
.nv.constant0._Z26multiplicateMatrixOnDevicePfS_S_iii:
	.zero		932


//--------------------- SYMBOLS --------------------------

	.type		.nv.reservedSmem.offset0,@object
	.size		.nv.reservedSmem.offset0,0x4
